	.headerflags	@"EF_CUDA_TEXMODE_UNIFIED EF_CUDA_64BIT_ADDRESS EF_CUDA_ACCELERATORS EF_CUDA_SM90 EF_CUDA_VIRTUAL_SM(EF_CUDA_SM90)"
	.elftype	@"ET_EXEC"


//--------------------- .nv.info                  --------------------------
	.section	.nv.info,"",@"SHT_CUDA_INFO"
	.align	4


	//----- nvinfo : EIATTR_REGCOUNT
	.align		4
        /*0000*/ 	.byte	0x04, 0x2f
        /*0002*/ 	.short	(.L_3 - .L_2)
	.align		4
.L_2:
        /*0004*/ 	.word	index@(triton_poi_fused_cat_8)
        /*0008*/ 	.word	0x00000012


	//----- nvinfo : EIATTR_MIN_STACK_SIZE
	.align		4
.L_3:
        /*000c*/ 	.byte	0x04, 0x12
        /*000e*/ 	.short	(.L_5 - .L_4)
	.align		4
.L_4:
        /*0010*/ 	.word	index@(triton_poi_fused_cat_8)
        /*0014*/ 	.word	0x00000000


	//----- nvinfo : EIATTR_FRAME_SIZE
	.align		4
.L_5:
        /*0018*/ 	.byte	0x04, 0x11
        /*001a*/ 	.short	(.L_7 - .L_6)
	.align		4
.L_6:
        /*001c*/ 	.word	index@(triton_poi_fused_cat_8)
        /*0020*/ 	.word	0x00000000


	//----- nvinfo : EIATTR_MIN_STACK_SIZE
	.align		4
.L_7:
        /*0024*/ 	.byte	0x04, 0x12
        /*0026*/ 	.short	(.L_9 - .L_8)
	.align		4
.L_8:
        /*0028*/ 	.word	index@(triton_poi_fused_cat_8)
        /*002c*/ 	.word	0x00000000
.L_9:


//--------------------- .nv.info.triton_poi_fused_cat_8 --------------------------
	.section	.nv.info.triton_poi_fused_cat_8,"",@"SHT_CUDA_INFO"
	.sectionflags	@""
	.align	4


	//----- nvinfo : EIATTR_CUDA_API_VERSION
	.align		4
        /*0000*/ 	.byte	0x04, 0x37
        /*0002*/ 	.short	(.L_11 - .L_10)
.L_10:
        /*0004*/ 	.word	0x0000007c


	//----- nvinfo : EIATTR_KPARAM_INFO
	.align		4
.L_11:
        /*0008*/ 	.byte	0x04, 0x17
        /*000a*/ 	.short	(.L_13 - .L_12)
.L_12:
        /*000c*/ 	.word	0x00000000
        /*0010*/ 	.short	0x0005
        /*0012*/ 	.short	0x0028
        /*0014*/ 	.byte	0x00, 0xf0, 0x11, 0x00


	//----- nvinfo : EIATTR_KPARAM_INFO
	.align		4
.L_13:
        /*0018*/ 	.byte	0x04, 0x17
        /*001a*/ 	.short	(.L_15 - .L_14)
.L_14:
        /*001c*/ 	.word	0x00000000
        /*0020*/ 	.short	0x0004
        /*0022*/ 	.short	0x0020
        /*0024*/ 	.byte	0x00, 0xf4, 0x21, 0x00


	//----- nvinfo : EIATTR_KPARAM_INFO
	.align		4
.L_15:
        /*0028*/ 	.byte	0x04, 0x17
        /*002a*/ 	.short	(.L_17 - .L_16)
.L_16:
        /*002c*/ 	.word	0x00000000
        /*0030*/ 	.short	0x0003
        /*0032*/ 	.short	0x0018
        /*0034*/ 	.byte	0x00, 0xf4, 0x21, 0x00


	//----- nvinfo : EIATTR_KPARAM_INFO
	.align		4
.L_17:
        /*0038*/ 	.byte	0x04, 0x17
        /*003a*/ 	.short	(.L_19 - .L_18)
.L_18:
        /*003c*/ 	.word	0x00000000
        /*0040*/ 	.short	0x0002
        /*0042*/ 	.short	0x0010
        /*0044*/ 	.byte	0x00, 0xf4, 0x21, 0x00


	//----- nvinfo : EIATTR_KPARAM_INFO
	.align		4
.L_19:
        /*0048*/ 	.byte	0x04, 0x17
        /*004a*/ 	.short	(.L_21 - .L_20)
.L_20:
        /*004c*/ 	.word	0x00000000
        /*0050*/ 	.short	0x0001
        /*0052*/ 	.short	0x0008
        /*0054*/ 	.byte	0x00, 0xf4, 0x21, 0x00


	//----- nvinfo : EIATTR_KPARAM_INFO
	.align		4
.L_21:
        /*0058*/ 	.byte	0x04, 0x17
        /*005a*/ 	.short	(.L_23 - .L_22)
.L_22:
        /*005c*/ 	.word	0x00000000
        /*0060*/ 	.short	0x0000
        /*0062*/ 	.short	0x0000
        /*0064*/ 	.byte	0x00, 0xf4, 0x21, 0x00


	//----- nvinfo : EIATTR_SPARSE_MMA_MASK
	.align		4
.L_23:
        /*0068*/ 	.byte	0x03, 0x50
        /*006a*/ 	.short	0x0000


	//----- nvinfo : EIATTR_MAXREG_COUNT
	.align		4
        /*006c*/ 	.byte	0x03, 0x1b
        /*006e*/ 	.short	0x00ff


	//----- nvinfo : EIATTR_EXIT_INSTR_OFFSETS
	.align		4
        /*0070*/ 	.byte	0x04, 0x1c
        /*0072*/ 	.short	(.L_25 - .L_24)


	//   ....[0]....
.L_24:
        /*0074*/ 	.word	0x00000360


	//   ....[1]....
        /*0078*/ 	.word	0x00000380


	//----- nvinfo : EIATTR_REQNTID
	.align		4
.L_25:
        /*007c*/ 	.byte	0x04, 0x10
        /*007e*/ 	.short	(.L_27 - .L_26)
.L_26:
        /*0080*/ 	.word	0x00000020
        /*0084*/ 	.word	0x00000001
        /*0088*/ 	.word	0x00000001


	//----- nvinfo : EIATTR_CBANK_PARAM_SIZE
	.align		4
.L_27:
        /*008c*/ 	.byte	0x03, 0x19
        /*008e*/ 	.short	0x002c


	//----- nvinfo : EIATTR_PARAM_CBANK
	.align		4
        /*0090*/ 	.byte	0x04, 0x0a
        /*0092*/ 	.short	(.L_29 - .L_28)
	.align		4
.L_28:
        /*0094*/ 	.word	index@(.nv.constant0.triton_poi_fused_cat_8)
        /*0098*/ 	.short	0x0210
        /*009a*/ 	.short	0x002c


	//----- nvinfo : EIATTR_SW_WAR
	.align		4
.L_29:
        /*009c*/ 	.byte	0x04, 0x36
        /*009e*/ 	.short	(.L_31 - .L_30)
.L_30:
        /*00a0*/ 	.word	0x00000008
.L_31:


//--------------------- .nv.callgraph             --------------------------
	.section	.nv.callgraph,"",@"SHT_CUDA_CALLGRAPH"
	.align	4
	.sectionentsize	8
	.align		4
        /*0000*/ 	.word	0x00000000
	.align		4
        /*0004*/ 	.word	0xffffffff
	.align		4
        /*0008*/ 	.word	0x00000000
	.align		4
        /*000c*/ 	.word	0xfffffffe
	.align		4
        /*0010*/ 	.word	0x00000000
	.align		4
        /*0014*/ 	.word	0xfffffffd
	.align		4
        /*0018*/ 	.word	0x00000000
	.align		4
        /*001c*/ 	.word	0xfffffffc


//--------------------- .nv.constant4             --------------------------
	.section	.nv.constant4,"a",@progbits
	.align	8
	.align		8
.nv.constant4:
        /*0000*/ 	.dword	_$_str
	.align		8
        /*0008*/ 	.dword	_$_str_$_2


//--------------------- .text.triton_poi_fused_cat_8 --------------------------
	.section	.text.triton_poi_fused_cat_8,"ax",@progbits
	.align	128
        .global         triton_poi_fused_cat_8
        .type           triton_poi_fused_cat_8,@function
        .size           triton_poi_fused_cat_8,(.L_x_1 - triton_poi_fused_cat_8)
        .other          triton_poi_fused_cat_8,@"STO_CUDA_ENTRY STV_DEFAULT"
triton_poi_fused_cat_8:
.text.triton_poi_fused_cat_8:
[----:B------:R-:W0:Y:S02]  /*0000*/  LDC R1, c[0x0][0x28] ;  /* 0x00000a00ff017b82 */ /* 0x000e240000000800 */
[----:B------:R-:W1:Y:S01]  /*0010*/  S2R R0, SR_TID.X ;  /* 0x0000000000007919 */ /* 0x000e620000002100 */
[----:B------:R-:W2:Y:S01]  /*0020*/  LDC.64 R2, c[0x0][0x218] ;  /* 0x00008600ff027b82 */ /* 0x000ea20000000a00 */
[----:B------:R-:W-:Y:S01]  /*0030*/  IMAD.MOV.U32 R10, RZ, RZ, RZ ;  /* 0x000000ffff0a7224 */ /* 0x000fe200078e00ff */
[----:B------:R-:W-:Y:S01]  /*0040*/  ULDC.64 UR4, c[0x0][0x208] ;  /* 0x0000820000047ab9 */ /* 0x000fe20000000a00 */
[----:B------:R-:W3:Y:S05]  /*0050*/  S2R R11, SR_CTAID.X ;  /* 0x00000000000b7919 */ /* 0x000eea0000002500 */
[----:B------:R-:W4:Y:S01]  /*0060*/  LDC.64 R6, c[0x0][0x228] ;  /* 0x00008a00ff067b82 */ /* 0x000f220000000a00 */
[----:B------:R-:W-:-:S07]  /*0070*/  IMAD.MOV.U32 R14, RZ, RZ, RZ ;  /* 0x000000ffff0e7224 */ /* 0x000fce00078e00ff */
[----:B------:R-:W5:Y:S01]  /*0080*/  LDC.64 R8, c[0x0][0x210] ;  /* 0x00008400ff087b82 */ /* 0x000f620000000a00 */
[----:B-1----:R-:W-:-:S05]  /*0090*/  LOP3.LUT R0, R0, 0x1f, RZ, 0xc0, !PT ;  /* 0x0000001f00007812 */ /* 0x002fca00078ec0ff */
[----:B---3--:R-:W-:-:S05]  /*00a0*/  IMAD R11, R11, 0x20, R0 ;  /* 0x000000200b0b7824 */ /* 0x008fca00078e0200 */
[----:B------:R-:W-:Y:S02]  /*00b0*/  SHF.R.S32.HI R0, RZ, 0x1f, R11 ;  /* 0x0000001fff007819 */ /* 0x000fe4000001140b */
[----:B------:R-:W-:Y:S02]  /*00c0*/  ISETP.GE.AND P0, PT, R11, 0x20, PT ;  /* 0x000000200b00780c */ /* 0x000fe40003f06270 */
[----:B------:R-:W-:-:S04]  /*00d0*/  LEA.HI R0, R0, R11, RZ, 0x3 ;  /* 0x0000000b00007211 */ /* 0x000fc800078f18ff */
[----:B------:R-:W-:Y:S02]  /*00e0*/  LOP3.LUT R4, R0, 0xfffffff8, RZ, 0xc0, !PT ;  /* 0xfffffff800047812 */ /* 0x000fe400078ec0ff */
[----:B------:R-:W-:-:S03]  /*00f0*/  SHF.R.S32.HI R0, RZ, 0x3, R0 ;  /* 0x00000003ff007819 */ /* 0x000fc60000011400 */
[----:B------:R-:W-:Y:S02]  /*0100*/  IMAD.IADD R13, R11, 0x1, -R4 ;  /* 0x000000010b0d7824 */ /* 0x000fe400078e0a04 */
[----:B------:R-:W1:Y:S02]  /*0110*/  LDC.64 R4, c[0x0][0x220] ;  /* 0x00008800ff047b82 */ /* 0x000e640000000a00 */
[----:B------:R-:W-:Y:S01]  /*0120*/  IMAD R15, R0, 0x2, R13 ;  /* 0x00000002000f7824 */ /* 0x000fe200078e020d */
[C---:B------:R-:W-:Y:S02]  /*0130*/  LOP3.LUT R12, R13.reuse, 0xfffffffe, RZ, 0xc0, !PT ;  /* 0xfffffffe0d0c7812 */ /* 0x040fe400078ec0ff */
[----:B------:R-:W-:Y:S01]  /*0140*/  ISETP.GT.AND P5, PT, R13, 0x5, !P0 ;  /* 0x000000050d00780c */ /* 0x000fe200047a4270 */
[----:B--2---:R-:W-:Y:S01]  /*0150*/  IMAD.WIDE R2, R15, 0x4, R2 ;  /* 0x000000040f027825 */ /* 0x004fe200078e0202 */
[----:B------:R-:W-:-:S04]  /*0160*/  ISETP.NE.AND P2, PT, R12, 0x2, PT ;  /* 0x000000020c00780c */ /* 0x000fc80003f45270 */
[----:B------:R-:W-:Y:S01]  /*0170*/  ISETP.LT.AND P6, PT, R11, 0x20, !P2 ;  /* 0x000000200b00780c */ /* 0x000fe200057c1270 */
[----:B----4-:R-:W-:Y:S01]  /*0180*/  IMAD.WIDE R6, R15, 0x4, R6 ;  /* 0x000000040f067825 */ /* 0x010fe200078e0206 */
[----:B------:R-:W-:-:S05]  /*0190*/  ISETP.EQ.AND P4, PT, R12, 0x4, !P0 ;  /* 0x000000040c00780c */ /* 0x000fca0004782270 */
[----:B------:R-:W2:Y:S06]  /*01a0*/  @P5 LDG.E.EL R14, desc[UR4][R6.64+-0x18] ;  /* 0xffffe804060e5981 */ /* 0x000eac000c2e1900 */
[----:B------:R5:W3:Y:S01]  /*01b0*/  @P6 LDG.E.EL R10, desc[UR4][R2.64+-0x8] ;  /* 0xfffff804020a6981 */ /* 0x000ae2000c2e1900 */
[----:B------:R-:W-:Y:S02]  /*01c0*/  IMAD.MOV.U32 R12, RZ, RZ, RZ ;  /* 0x000000ffff0c7224 */ /* 0x000fe400078e00ff */
[----:B-1----:R-:W-:Y:S01]  /*01d0*/  IMAD.WIDE R4, R15, 0x4, R4 ;  /* 0x000000040f047825 */ /* 0x002fe200078e0204 */
[----:B------:R-:W-:-:S04]  /*01e0*/  ISETP.GE.AND P1, PT, R13, 0x2, PT ;  /* 0x000000020d00780c */ /* 0x000fc80003f26270 */
[----:B------:R1:W4:Y:S01]  /*01f0*/  @P4 LDG.E.EL R12, desc[UR4][R4.64+-0x10] ;  /* 0xfffff004040c4981 */ /* 0x000322000c2e1900 */
[----:B------:R-:W-:Y:S01]  /*0200*/  ISETP.LT.AND P3, PT, R11, 0x20, !P1 ;  /* 0x000000200b00780c */ /* 0x000fe20004f61270 */
[----:B------:R-:W-:Y:S02]  /*0210*/  IMAD.MOV.U32 R0, RZ, RZ, RZ ;  /* 0x000000ffff007224 */ /* 0x000fe400078e00ff */
[----:B-----5:R-:W-:Y:S01]  /*0220*/  IMAD.WIDE R2, R15, 0x4, R8 ;  /* 0x000000040f027825 */ /* 0x020fe200078e0208 */
[----:B-1----:R-:W1:Y:S09]  /*0230*/  LDC.64 R4, c[0x0][0x230] ;  /* 0x00008c00ff047b82 */ /* 0x002e720000000a00 */
[----:B------:R1:W5:Y:S02]  /*0240*/  @P3 LDG.E.EL R0, desc[UR4][R2.64] ;  /* 0x0000000402003981 */ /* 0x000364000c2e1900 */
[----:B-1----:R-:W-:Y:S01]  /*0250*/  IMAD.WIDE R2, R11, 0x4, R4 ;  /* 0x000000040b027825 */ /* 0x002fe200078e0204 */
[----:B---3--:R-:W-:-:S04]  /*0260*/  SEL R10, R10, RZ, P6 ;  /* 0x000000ff0a0a7207 */ /* 0x008fc80003000000 */
[----:B------:R-:W-:Y:S02]  /*0270*/  FSETP.GT.AND P6, PT, R10, 1.0000000116860974231e-07, PT ;  /* 0x33d6bf950a00780b */ /* 0x000fe40003fc4000 */
[----:B--2---:R-:W-:Y:S02]  /*0280*/  SEL R14, R14, RZ, P5 ;  /* 0x000000ff0e0e7207 */ /* 0x004fe40002800000 */
[----:B------:R-:W-:-:S09]  /*0290*/  FSETP.NAN.AND P5, PT, R10, R10, PT ;  /* 0x0000000a0a00720b */ /* 0x000fd20003fa8000 */
[----:B------:R-:W-:Y:S02]  /*02a0*/  @!P6 FSEL R10, R10, 1.0000000116860974231e-07, P5 ;  /* 0x33d6bf950a0ae808 */ /* 0x000fe40002800000 */
[----:B------:R-:W-:Y:S02]  /*02b0*/  FSETP.GT.AND P6, PT, R14, 1.0000000116860974231e-07, PT ;  /* 0x33d6bf950e00780b */ /* 0x000fe40003fc4000 */
[----:B------:R-:W-:Y:S02]  /*02c0*/  ISETP.GE.AND P5, PT, R13, 0x6, PT ;  /* 0x000000060d00780c */ /* 0x000fe40003fa6270 */
[----:B----4-:R-:W-:Y:S02]  /*02d0*/  SEL R7, R12, RZ, P4 ;  /* 0x000000ff0c077207 */ /* 0x010fe40002000000 */
[C---:B------:R-:W-:Y:S01]  /*02e0*/  FSETP.NAN.AND P4, PT, R14.reuse, R14, PT ;  /* 0x0000000e0e00720b */ /* 0x040fe20003f88000 */
[----:B------:R-:W1:Y:S06]  /*02f0*/  MUFU.SQRT R10, R10 ;  /* 0x0000000a000a7308 */ /* 0x000e6c0000002000 */
[----:B------:R-:W-:-:S04]  /*0300*/  @!P6 FSEL R14, R14, 1.0000000116860974231e-07, P4 ;  /* 0x33d6bf950e0ee808 */ /* 0x000fc80002000000 */
[----:B------:R-:W2:Y:S01]  /*0310*/  @P5 MUFU.SQRT R7, R14 ;  /* 0x0000000e00075308 */ /* 0x000ea20000002000 */
[----:B-----5:R-:W-:Y:S02]  /*0320*/  SEL R0, R0, RZ, P3 ;  /* 0x000000ff00007207 */ /* 0x020fe40001800000 */
[----:B------:R-:W-:Y:S02]  /*0330*/  ISETP.GE.AND P3, PT, R13, 0x4, PT ;  /* 0x000000040d00780c */ /* 0x000fe40003f66270 */
[----:B-1----:R-:W-:-:S04]  /*0340*/  @P1 FSEL R0, R10, RZ, !P2 ;  /* 0x000000ff0a001208 */ /* 0x002fc80005000000 */
[----:B--2---:R-:W-:Y:S01]  /*0350*/  FSEL R7, R0, R7, !P3 ;  /* 0x0000000700077208 */ /* 0x004fe20005800000 */
[----:B------:R-:W-:Y:S06]  /*0360*/  @P0 EXIT ;  /* 0x000000000000094d */ /* 0x000fec0003800000 */
[----:B------:R-:W-:Y:S01]  /*0370*/  STG.E desc[UR4][R2.64], R7 ;  /* 0x0000000702007986 */ /* 0x000fe2000c101904 */
[----:B------:R-:W-:Y:S05]  /*0380*/  EXIT ;  /* 0x000000000000794d */ /* 0x000fea0003800000 */
.L_x_0:
[----:B------:R-:W-:-:S00]  /*0390*/  BRA `(.L_x_0) ;  /* 0xfffffffc00fc7947 */ /* 0x000fc0000383ffff */
[----:B------:R-:W-:-:S00]  /*03a0*/  NOP ;  /* 0x0000000000007918 */ /* 0x000fc00000000000 */
        /* <DEDUP_REMOVED lines=13> */
.L_x_1:


//--------------------- .nv.global.init           --------------------------
	.section	.nv.global.init,"aw",@progbits
.nv.global.init:
	.type		_$_str,@object
	.size		_$_str,(_$_str_$_2 - _$_str)
_$_str:
        /*0000*/ 	.byte	0x5f, 0x5f, 0x43, 0x55, 0x44, 0x41, 0x5f, 0x46, 0x54, 0x5a, 0x00
	.type		_$_str_$_2,@object
	.size		_$_str_$_2,(.L_1 - _$_str_$_2)
_$_str_$_2:
        /*000b*/ 	.byte	0x5f, 0x5f, 0x43, 0x55, 0x44, 0x41, 0x5f, 0x50, 0x52, 0x45, 0x43, 0x5f, 0x53, 0x51, 0x52, 0x54
        /*001b*/ 	.byte	0x00
.L_1:


//--------------------- .nv.constant0.triton_poi_fused_cat_8 --------------------------
	.section	.nv.constant0.triton_poi_fused_cat_8,"a",@progbits
	.sectionflags	@""
	.align	4
.nv.constant0.triton_poi_fused_cat_8:
	.zero		572
